//
// Generated by NVIDIA NVVM Compiler
//
// Compiler Build ID: CL-36424714
// Cuda compilation tools, release 13.0, V13.0.88
// Based on NVVM 20.0.0
//

.version 9.0
.target sm_100
.address_size 64

	// .globl	_Z12kSetupCurandP17curandStateXORWOWij
.global .align 4 .b8 precalc_xorwow_matrix[102400];
.global .align 4 .b8 precalc_xorwow_offset_matrix[102400];
.global .align 4 .b8 mrg32k3aM1[2304];
.global .align 4 .b8 mrg32k3aM2[2304];
.global .align 4 .b8 mrg32k3aM1SubSeq[2016];
.global .align 4 .b8 mrg32k3aM2SubSeq[2016];
.global .align 4 .b8 mrg32k3aM1Seq[2304];
.global .align 4 .b8 mrg32k3aM2Seq[2304];
.const .align 8 .b8 __cr_lgamma_table[72];

.visible .entry _Z12kSetupCurandP17curandStateXORWOWij(
	.param .u64 .ptr .align 1 _Z12kSetupCurandP17curandStateXORWOWij_param_0,
	.param .u32 _Z12kSetupCurandP17curandStateXORWOWij_param_1,
	.param .u32 _Z12kSetupCurandP17curandStateXORWOWij_param_2
)
{
	.reg .pred 	%p<25>;
	.reg .b32 	%r<410>;
	.reg .b64 	%rd<18>;

	ld.param.u64 	%rd8, [_Z12kSetupCurandP17curandStateXORWOWij_param_0];
	ld.param.u32 	%r184, [_Z12kSetupCurandP17curandStateXORWOWij_param_1];
	ld.param.u32 	%r183, [_Z12kSetupCurandP17curandStateXORWOWij_param_2];
	mov.u32 	%r185, %ctaid.x;
	mov.u32 	%r186, %ntid.x;
	mov.u32 	%r187, %tid.x;
	mad.lo.s32 	%r1, %r185, %r186, %r187;
	setp.ge.s32 	%p1, %r1, %r184;
	@%p1 bra 	$L__BB0_44;
	cvta.to.global.u64 	%rd9, %rd8;
	cvt.s64.s32 	%rd17, %r1;
	mul.wide.s32 	%rd10, %r1, 48;
	add.s64 	%rd2, %rd9, %rd10;
	xor.b32  	%r188, %r183, -1429050551;
	mul.lo.s32 	%r189, %r188, 1099087573;
	add.s32 	%r190, %r189, -638133224;
	add.s32 	%r191, %r189, 123456789;
	st.global.v2.u32 	[%rd2], {%r190, %r191};
	xor.b32  	%r192, %r189, 362436069;
	mov.b32 	%r193, -123459836;
	st.global.v2.u32 	[%rd2+8], {%r192, %r193};
	add.s32 	%r194, %r189, 5783321;
	mov.b32 	%r195, -589760388;
	st.global.v2.u32 	[%rd2+16], {%r195, %r194};
	setp.eq.s32 	%p2, %r1, 0;
	@%p2 bra 	$L__BB0_43;
	mov.b32 	%r316, 0;
	mov.u64 	%rd12, precalc_xorwow_matrix;
$L__BB0_3:
	and.b64  	%rd4, %rd17, 3;
	setp.eq.s64 	%p3, %rd4, 0;
	@%p3 bra 	$L__BB0_42;
	mul.wide.u32 	%rd11, %r316, 3200;
	add.s64 	%rd5, %rd12, %rd11;
	cvt.u32.u64 	%r3, %rd4;
	mov.b32 	%r317, 0;
$L__BB0_5:
	mov.b32 	%r330, 0;
	mov.u32 	%r331, %r330;
	mov.u32 	%r332, %r330;
	mov.u32 	%r333, %r330;
	mov.u32 	%r334, %r330;
	mov.u32 	%r323, %r330;
$L__BB0_6:
	mul.wide.u32 	%rd13, %r323, 4;
	add.s64 	%rd14, %rd2, %rd13;
	ld.global.u32 	%r11, [%rd14+4];
	shl.b32 	%r12, %r323, 5;
	mov.b32 	%r329, 0;
$L__BB0_7:
	.pragma "nounroll";
	shr.u32 	%r200, %r11, %r329;
	and.b32  	%r201, %r200, 1;
	setp.eq.b32 	%p4, %r201, 1;
	not.pred 	%p5, %p4;
	add.s32 	%r202, %r12, %r329;
	mul.lo.s32 	%r203, %r202, 5;
	mul.wide.u32 	%rd15, %r203, 4;
	add.s64 	%rd6, %rd5, %rd15;
	@%p5 bra 	$L__BB0_9;
	ld.global.u32 	%r204, [%rd6];
	xor.b32  	%r334, %r334, %r204;
	ld.global.u32 	%r205, [%rd6+4];
	xor.b32  	%r333, %r333, %r205;
	ld.global.u32 	%r206, [%rd6+8];
	xor.b32  	%r332, %r332, %r206;
	ld.global.u32 	%r207, [%rd6+12];
	xor.b32  	%r331, %r331, %r207;
	ld.global.u32 	%r208, [%rd6+16];
	xor.b32  	%r330, %r330, %r208;
$L__BB0_9:
	and.b32  	%r210, %r200, 2;
	setp.eq.s32 	%p6, %r210, 0;
	@%p6 bra 	$L__BB0_11;
	ld.global.u32 	%r211, [%rd6+20];
	xor.b32  	%r334, %r334, %r211;
	ld.global.u32 	%r212, [%rd6+24];
	xor.b32  	%r333, %r333, %r212;
	ld.global.u32 	%r213, [%rd6+28];
	xor.b32  	%r332, %r332, %r213;
	ld.global.u32 	%r214, [%rd6+32];
	xor.b32  	%r331, %r331, %r214;
	ld.global.u32 	%r215, [%rd6+36];
	xor.b32  	%r330, %r330, %r215;
$L__BB0_11:
	and.b32  	%r217, %r200, 4;
	setp.eq.s32 	%p7, %r217, 0;
	@%p7 bra 	$L__BB0_13;
	ld.global.u32 	%r218, [%rd6+40];
	xor.b32  	%r334, %r334, %r218;
	ld.global.u32 	%r219, [%rd6+44];
	xor.b32  	%r333, %r333, %r219;
	ld.global.u32 	%r220, [%rd6+48];
	xor.b32  	%r332, %r332, %r220;
	ld.global.u32 	%r221, [%rd6+52];
	xor.b32  	%r331, %r331, %r221;
	ld.global.u32 	%r222, [%rd6+56];
	xor.b32  	%r330, %r330, %r222;
$L__BB0_13:
	and.b32  	%r224, %r200, 8;
	setp.eq.s32 	%p8, %r224, 0;
	@%p8 bra 	$L__BB0_15;
	ld.global.u32 	%r225, [%rd6+60];
	xor.b32  	%r334, %r334, %r225;
	ld.global.u32 	%r226, [%rd6+64];
	xor.b32  	%r333, %r333, %r226;
	ld.global.u32 	%r227, [%rd6+68];
	xor.b32  	%r332, %r332, %r227;
	ld.global.u32 	%r228, [%rd6+72];
	xor.b32  	%r331, %r331, %r228;
	ld.global.u32 	%r229, [%rd6+76];
	xor.b32  	%r330, %r330, %r229;
$L__BB0_15:
	and.b32  	%r231, %r200, 16;
	setp.eq.s32 	%p9, %r231, 0;
	@%p9 bra 	$L__BB0_17;
	ld.global.u32 	%r232, [%rd6+80];
	xor.b32  	%r334, %r334, %r232;
	ld.global.u32 	%r233, [%rd6+84];
	xor.b32  	%r333, %r333, %r233;
	ld.global.u32 	%r234, [%rd6+88];
	xor.b32  	%r332, %r332, %r234;
	ld.global.u32 	%r235, [%rd6+92];
	xor.b32  	%r331, %r331, %r235;
	ld.global.u32 	%r236, [%rd6+96];
	xor.b32  	%r330, %r330, %r236;
$L__BB0_17:
	and.b32  	%r238, %r200, 32;
	setp.eq.s32 	%p10, %r238, 0;
	@%p10 bra 	$L__BB0_19;
	ld.global.u32 	%r239, [%rd6+100];
	xor.b32  	%r334, %r334, %r239;
	ld.global.u32 	%r240, [%rd6+104];
	xor.b32  	%r333, %r333, %r240;
	ld.global.u32 	%r241, [%rd6+108];
	xor.b32  	%r332, %r332, %r241;
	ld.global.u32 	%r242, [%rd6+112];
	xor.b32  	%r331, %r331, %r242;
	ld.global.u32 	%r243, [%rd6+116];
	xor.b32  	%r330, %r330, %r243;
$L__BB0_19:
	and.b32  	%r245, %r200, 64;
	setp.eq.s32 	%p11, %r245, 0;
	@%p11 bra 	$L__BB0_21;
	ld.global.u32 	%r246, [%rd6+120];
	xor.b32  	%r334, %r334, %r246;
	ld.global.u32 	%r247, [%rd6+124];
	xor.b32  	%r333, %r333, %r247;
	ld.global.u32 	%r248, [%rd6+128];
	xor.b32  	%r332, %r332, %r248;
	ld.global.u32 	%r249, [%rd6+132];
	xor.b32  	%r331, %r331, %r249;
	ld.global.u32 	%r250, [%rd6+136];
	xor.b32  	%r330, %r330, %r250;
$L__BB0_21:
	and.b32  	%r252, %r200, 128;
	setp.eq.s32 	%p12, %r252, 0;
	@%p12 bra 	$L__BB0_23;
	ld.global.u32 	%r253, [%rd6+140];
	xor.b32  	%r334, %r334, %r253;
	ld.global.u32 	%r254, [%rd6+144];
	xor.b32  	%r333, %r333, %r254;
	ld.global.u32 	%r255, [%rd6+148];
	xor.b32  	%r332, %r332, %r255;
	ld.global.u32 	%r256, [%rd6+152];
	xor.b32  	%r331, %r331, %r256;
	ld.global.u32 	%r257, [%rd6+156];
	xor.b32  	%r330, %r330, %r257;
$L__BB0_23:
	and.b32  	%r259, %r200, 256;
	setp.eq.s32 	%p13, %r259, 0;
	@%p13 bra 	$L__BB0_25;
	ld.global.u32 	%r260, [%rd6+160];
	xor.b32  	%r334, %r334, %r260;
	ld.global.u32 	%r261, [%rd6+164];
	xor.b32  	%r333, %r333, %r261;
	ld.global.u32 	%r262, [%rd6+168];
	xor.b32  	%r332, %r332, %r262;
	ld.global.u32 	%r263, [%rd6+172];
	xor.b32  	%r331, %r331, %r263;
	ld.global.u32 	%r264, [%rd6+176];
	xor.b32  	%r330, %r330, %r264;
$L__BB0_25:
	and.b32  	%r266, %r200, 512;
	setp.eq.s32 	%p14, %r266, 0;
	@%p14 bra 	$L__BB0_27;
	ld.global.u32 	%r267, [%rd6+180];
	xor.b32  	%r334, %r334, %r267;
	ld.global.u32 	%r268, [%rd6+184];
	xor.b32  	%r333, %r333, %r268;
	ld.global.u32 	%r269, [%rd6+188];
	xor.b32  	%r332, %r332, %r269;
	ld.global.u32 	%r270, [%rd6+192];
	xor.b32  	%r331, %r331, %r270;
	ld.global.u32 	%r271, [%rd6+196];
	xor.b32  	%r330, %r330, %r271;
$L__BB0_27:
	and.b32  	%r273, %r200, 1024;
	setp.eq.s32 	%p15, %r273, 0;
	@%p15 bra 	$L__BB0_29;
	ld.global.u32 	%r274, [%rd6+200];
	xor.b32  	%r334, %r334, %r274;
	ld.global.u32 	%r275, [%rd6+204];
	xor.b32  	%r333, %r333, %r275;
	ld.global.u32 	%r276, [%rd6+208];
	xor.b32  	%r332, %r332, %r276;
	ld.global.u32 	%r277, [%rd6+212];
	xor.b32  	%r331, %r331, %r277;
	ld.global.u32 	%r278, [%rd6+216];
	xor.b32  	%r330, %r330, %r278;
$L__BB0_29:
	and.b32  	%r280, %r200, 2048;
	setp.eq.s32 	%p16, %r280, 0;
	@%p16 bra 	$L__BB0_31;
	ld.global.u32 	%r281, [%rd6+220];
	xor.b32  	%r334, %r334, %r281;
	ld.global.u32 	%r282, [%rd6+224];
	xor.b32  	%r333, %r333, %r282;
	ld.global.u32 	%r283, [%rd6+228];
	xor.b32  	%r332, %r332, %r283;
	ld.global.u32 	%r284, [%rd6+232];
	xor.b32  	%r331, %r331, %r284;
	ld.global.u32 	%r285, [%rd6+236];
	xor.b32  	%r330, %r330, %r285;
$L__BB0_31:
	and.b32  	%r287, %r200, 4096;
	setp.eq.s32 	%p17, %r287, 0;
	@%p17 bra 	$L__BB0_33;
	ld.global.u32 	%r288, [%rd6+240];
	xor.b32  	%r334, %r334, %r288;
	ld.global.u32 	%r289, [%rd6+244];
	xor.b32  	%r333, %r333, %r289;
	ld.global.u32 	%r290, [%rd6+248];
	xor.b32  	%r332, %r332, %r290;
	ld.global.u32 	%r291, [%rd6+252];
	xor.b32  	%r331, %r331, %r291;
	ld.global.u32 	%r292, [%rd6+256];
	xor.b32  	%r330, %r330, %r292;
$L__BB0_33:
	and.b32  	%r294, %r200, 8192;
	setp.eq.s32 	%p18, %r294, 0;
	@%p18 bra 	$L__BB0_35;
	ld.global.u32 	%r295, [%rd6+260];
	xor.b32  	%r334, %r334, %r295;
	ld.global.u32 	%r296, [%rd6+264];
	xor.b32  	%r333, %r333, %r296;
	ld.global.u32 	%r297, [%rd6+268];
	xor.b32  	%r332, %r332, %r297;
	ld.global.u32 	%r298, [%rd6+272];
	xor.b32  	%r331, %r331, %r298;
	ld.global.u32 	%r299, [%rd6+276];
	xor.b32  	%r330, %r330, %r299;
$L__BB0_35:
	and.b32  	%r301, %r200, 16384;
	setp.eq.s32 	%p19, %r301, 0;
	@%p19 bra 	$L__BB0_37;
	ld.global.u32 	%r302, [%rd6+280];
	xor.b32  	%r334, %r334, %r302;
	ld.global.u32 	%r303, [%rd6+284];
	xor.b32  	%r333, %r333, %r303;
	ld.global.u32 	%r304, [%rd6+288];
	xor.b32  	%r332, %r332, %r304;
	ld.global.u32 	%r305, [%rd6+292];
	xor.b32  	%r331, %r331, %r305;
	ld.global.u32 	%r306, [%rd6+296];
	xor.b32  	%r330, %r330, %r306;
$L__BB0_37:
	and.b32  	%r308, %r200, 32768;
	setp.eq.s32 	%p20, %r308, 0;
	@%p20 bra 	$L__BB0_39;
	ld.global.u32 	%r309, [%rd6+300];
	xor.b32  	%r334, %r334, %r309;
	ld.global.u32 	%r310, [%rd6+304];
	xor.b32  	%r333, %r333, %r310;
	ld.global.u32 	%r311, [%rd6+308];
	xor.b32  	%r332, %r332, %r311;
	ld.global.u32 	%r312, [%rd6+312];
	xor.b32  	%r331, %r331, %r312;
	ld.global.u32 	%r313, [%rd6+316];
	xor.b32  	%r330, %r330, %r313;
$L__BB0_39:
	add.s32 	%r329, %r329, 16;
	setp.ne.s32 	%p21, %r329, 32;
	@%p21 bra 	$L__BB0_7;
	mad.lo.s32 	%r314, %r323, -31, %r12;
	add.s32 	%r323, %r314, 1;
	setp.ne.s32 	%p22, %r323, 5;
	@%p22 bra 	$L__BB0_6;
	st.global.u32 	[%rd2+4], %r334;
	st.global.u32 	[%rd2+8], %r333;
	st.global.u32 	[%rd2+12], %r332;
	st.global.u32 	[%rd2+16], %r331;
	st.global.u32 	[%rd2+20], %r330;
	add.s32 	%r317, %r317, 1;
	setp.lt.u32 	%p23, %r317, %r3;
	@%p23 bra 	$L__BB0_5;
$L__BB0_42:
	shr.u64 	%rd7, %rd17, 2;
	add.s32 	%r316, %r316, 1;
	setp.gt.u64 	%p24, %rd17, 3;
	mov.u64 	%rd17, %rd7;
	@%p24 bra 	$L__BB0_3;
$L__BB0_43:
	mov.b32 	%r315, 0;
	st.global.v2.u32 	[%rd2+24], {%r315, %r315};
	st.global.u32 	[%rd2+32], %r315;
	mov.b64 	%rd16, 0;
	st.global.u64 	[%rd2+40], %rd16;
$L__BB0_44:
	ret;

}


// ===== COMPILED SASS (sm_100) =====

	.target	sm_100

	.elftype	@"ET_EXEC"


//--------------------- .note.nv.tkinfo           --------------------------
	.section	.note.nv.tkinfo,"",@"SHT_NOTE"
	.sectionflags	@"SHF_NOTE_NV_TKINFO"
	.tkinfo
        /*0018*/ 	.word	0x00000002
        /*0030*/ 	.string	""
        /*0030*/ 	.string	"ptxas"
        /*0030*/ 	.string	"Cuda compilation tools, release 13.0, V13.0.88"
        /*0030*/ 	.string	"Build cuda_13.0.r13.0/compiler.36424714_0"
        /*0030*/ 	.string	"-arch sm_100 -m 64 "



//--------------------- .note.nv.cuinfo           --------------------------
	.section	.note.nv.cuinfo,"",@"SHT_NOTE"
	.sectionflags	@"SHF_NOTE_NV_CUINFO"
        /*0018*/ 	.short	0x0002
        /*001a*/ 	.short	0x0064
        /*001c*/ 	.short	0x0082
	.zero		2


//--------------------- .nv.info                  --------------------------
	.section	.nv.info,"",@"SHT_CUDA_INFO"
	.align	4


	//----- nvinfo : EIATTR_REGCOUNT
	.align		4
        /*0000*/ 	.byte	0x04, 0x2f
        /*0002*/ 	.short	(.L_10 - .L_9)
	.align		4
.L_9:
        /*0004*/ 	.word	index@(_Z12kSetupCurandP17curandStateXORWOWij)
        /*0008*/ 	.word	0x0000001f


	//----- nvinfo : EIATTR_FRAME_SIZE
	.align		4
.L_10:
        /*000c*/ 	.byte	0x04, 0x11
        /*000e*/ 	.short	(.L_12 - .L_11)
	.align		4
.L_11:
        /*0010*/ 	.word	index@(_Z12kSetupCurandP17curandStateXORWOWij)
        /*0014*/ 	.word	0x00000000


	//----- nvinfo : EIATTR_MIN_STACK_SIZE
	.align		4
.L_12:
        /*0018*/ 	.byte	0x04, 0x12
        /*001a*/ 	.short	(.L_14 - .L_13)
	.align		4
.L_13:
        /*001c*/ 	.word	index@(_Z12kSetupCurandP17curandStateXORWOWij)
        /*0020*/ 	.word	0x00000000
.L_14:


//--------------------- .nv.compat                --------------------------
	.section	.nv.compat,"",@"SHT_CUDA_COMPAT_INFO"
	.align	4
        /*0000*/ 	.byte	0x02, 0x09, 0x00, 0x00, 0x02, 0x02, 0x01, 0x00, 0x02, 0x05, 0x05, 0x00, 0x03, 0x07, 0x01, 0x01
        /*0010*/ 	.byte	0x02, 0x03, 0x00, 0x00, 0x02, 0x06, 0x01, 0x00, 0x04, 0x0b, 0x08, 0x00, 0x09, 0x00, 0x00, 0x00
        /*0020*/ 	.byte	0x00, 0x00, 0x00, 0x00


//--------------------- .nv.info._Z12kSetupCurandP17curandStateXORWOWij --------------------------
	.section	.nv.info._Z12kSetupCurandP17curandStateXORWOWij,"",@"SHT_CUDA_INFO"
	.sectionflags	@""
	.align	4


	//----- nvinfo : EIATTR_CUDA_API_VERSION
	.align		4
        /*0000*/ 	.byte	0x04, 0x37
        /*0002*/ 	.short	(.L_16 - .L_15)
.L_15:
        /*0004*/ 	.word	0x00000082


	//----- nvinfo : EIATTR_KPARAM_INFO
	.align		4
.L_16:
        /*0008*/ 	.byte	0x04, 0x17
        /*000a*/ 	.short	(.L_18 - .L_17)
.L_17:
        /*000c*/ 	.word	0x00000000
        /*0010*/ 	.short	0x0002
        /*0012*/ 	.short	0x000c
        /*0014*/ 	.byte	0x00, 0xf0, 0x11, 0x00


	//----- nvinfo : EIATTR_KPARAM_INFO
	.align		4
.L_18:
        /*0018*/ 	.byte	0x04, 0x17
        /*001a*/ 	.short	(.L_20 - .L_19)
.L_19:
        /*001c*/ 	.word	0x00000000
        /*0020*/ 	.short	0x0001
        /*0022*/ 	.short	0x0008
        /*0024*/ 	.byte	0x00, 0xf0, 0x11, 0x00


	//----- nvinfo : EIATTR_KPARAM_INFO
	.align		4
.L_20:
        /*0028*/ 	.byte	0x04, 0x17
        /*002a*/ 	.short	(.L_22 - .L_21)
.L_21:
        /*002c*/ 	.word	0x00000000
        /*0030*/ 	.short	0x0000
        /*0032*/ 	.short	0x0000
        /*0034*/ 	.byte	0x00, 0xf5, 0x21, 0x00


	//----- nvinfo : EIATTR_SPARSE_MMA_MASK
	.align		4
.L_22:
        /*0038*/ 	.byte	0x03, 0x50
        /*003a*/ 	.short	0x0000


	//----- nvinfo : EIATTR_MAXREG_COUNT
	.align		4
        /*003c*/ 	.byte	0x03, 0x1b
        /*003e*/ 	.short	0x00ff


	//----- nvinfo : EIATTR_MERCURY_ISA_VERSION
	.align		4
        /*0040*/ 	.byte	0x03, 0x5f
        /*0042*/ 	.short	0x0101


	//----- nvinfo : EIATTR_VRC_CTA_INIT_COUNT
	.align		4
        /*0044*/ 	.byte	0x02, 0x4a
	.zero		1
	.zero		1


	//----- nvinfo : EIATTR_EXIT_INSTR_OFFSETS
	.align		4
        /*0048*/ 	.byte	0x04, 0x1c
        /*004a*/ 	.short	(.L_24 - .L_23)


	//   ....[0]....
.L_23:
        /*004c*/ 	.word	0x00000070


	//   ....[1]....
        /*0050*/ 	.word	0x00000ee0


	//----- nvinfo : EIATTR_CRS_STACK_SIZE
	.align		4
.L_24:
        /*0054*/ 	.byte	0x04, 0x1e
        /*0056*/ 	.short	(.L_26 - .L_25)
.L_25:
        /*0058*/ 	.word	0x00000000


	//----- nvinfo : EIATTR_CBANK_PARAM_SIZE
	.align		4
.L_26:
        /*005c*/ 	.byte	0x03, 0x19
        /*005e*/ 	.short	0x0010


	//----- nvinfo : EIATTR_PARAM_CBANK
	.align		4
        /*0060*/ 	.byte	0x04, 0x0a
        /*0062*/ 	.short	(.L_28 - .L_27)
	.align		4
.L_27:
        /*0064*/ 	.word	index@(.nv.constant0._Z12kSetupCurandP17curandStateXORWOWij)
        /*0068*/ 	.short	0x0380
        /*006a*/ 	.short	0x0010


	//----- nvinfo : EIATTR_SW_WAR
	.align		4
.L_28:
        /*006c*/ 	.byte	0x04, 0x36
        /*006e*/ 	.short	(.L_30 - .L_29)
.L_29:
        /*0070*/ 	.word	0x00000008
.L_30:


//--------------------- .nv.callgraph             --------------------------
	.section	.nv.callgraph,"",@"SHT_CUDA_CALLGRAPH"
	.align	4
	.sectionentsize	8
	.align		4
        /*0000*/ 	.word	0x00000000
	.align		4
        /*0004*/ 	.word	0xffffffff
	.align		4
        /*0008*/ 	.word	0x00000000
	.align		4
        /*000c*/ 	.word	0xfffffffe
	.align		4
        /*0010*/ 	.word	0x00000000
	.align		4
        /*0014*/ 	.word	0xfffffffd
	.align		4
        /*0018*/ 	.word	0x00000000
	.align		4
        /*001c*/ 	.word	0xfffffffc


//--------------------- .nv.constant4             --------------------------
	.section	.nv.constant4,"a",@progbits
	.align	8
	.align		8
.nv.constant4:
        /*0000*/ 	.dword	precalc_xorwow_matrix
	.align		8
        /*0008*/ 	.dword	precalc_xorwow_offset_matrix
	.align		8
        /*0010*/ 	.dword	mrg32k3aM1
	.align		8
        /*0018*/ 	.dword	mrg32k3aM2
	.align		8
        /*0020*/ 	.dword	mrg32k3aM1SubSeq
	.align		8
        /*0028*/ 	.dword	mrg32k3aM2SubSeq
	.align		8
        /*0030*/ 	.dword	mrg32k3aM1Seq
	.align		8
        /*0038*/ 	.dword	mrg32k3aM2Seq


//--------------------- .nv.constant3             --------------------------
	.section	.nv.constant3,"a",@progbits
	.align	8
.nv.constant3:
	.type		__cr_lgamma_table,@object
	.size		__cr_lgamma_table,(.L_8 - __cr_lgamma_table)
__cr_lgamma_table:
        /*0000*/ 	.byte	0x00, 0x00, 0x00, 0x00, 0x00, 0x00, 0x00, 0x00, 0x00, 0x00, 0x00, 0x00, 0x00, 0x00, 0x00, 0x00
        /*0010*/ 	.byte	0xef, 0x39, 0xfa, 0xfe, 0x42, 0x2e, 0xe6, 0x3f, 0x02, 0x20, 0x2a, 0xfa, 0x0b, 0xab, 0xfc, 0x3f
        /*0020*/ 	.byte	0xf9, 0x2c, 0x92, 0x7c, 0xa7, 0x6c, 0x09, 0x40, 0xc9, 0x79, 0x44, 0x3c, 0x64, 0x26, 0x13, 0x40
        /*0030*/ 	.byte	0xca, 0x01, 0xcf, 0x3a, 0x27, 0x51, 0x1a, 0x40, 0x30, 0xcc, 0x2d, 0xf3, 0xe1, 0x0c, 0x21, 0x40
        /*0040*/ 	.byte	0x0d, 0xb7, 0xfc, 0x82, 0x8e, 0x35, 0x25, 0x40
.L_8:


//--------------------- .text._Z12kSetupCurandP17curandStateXORWOWij --------------------------
	.section	.text._Z12kSetupCurandP17curandStateXORWOWij,"ax",@progbits
	.align	128
        .global         _Z12kSetupCurandP17curandStateXORWOWij
        .type           _Z12kSetupCurandP17curandStateXORWOWij,@function
        .size           _Z12kSetupCurandP17curandStateXORWOWij,(.L_x_9 - _Z12kSetupCurandP17curandStateXORWOWij)
        .other          _Z12kSetupCurandP17curandStateXORWOWij,@"STO_CUDA_ENTRY STV_DEFAULT"
_Z12kSetupCurandP17curandStateXORWOWij:
.text._Z12kSetupCurandP17curandStateXORWOWij:
[----:B------:R-:W-:Y:S01]  /*0000*/  LDC R1, c[0x0][0x37c] ;  /* 0x0000df00ff017b82 */ /* 0x000fe20000000800 */
[----:B------:R-:W0:Y:S07]  /*0010*/  S2R R0, SR_TID.X ;  /* 0x0000000000007919 */ /* 0x000e2e0000002100 */
[----:B------:R-:W0:Y:S01]  /*0020*/  S2UR UR4, SR_CTAID.X ;  /* 0x00000000000479c3 */ /* 0x000e220000002500 */
[----:B------:R-:W1:Y:S07]  /*0030*/  LDCU UR5, c[0x0][0x388] ;  /* 0x00007100ff0577ac */ /* 0x000e6e0008000800 */
[----:B------:R-:W0:Y:S02]  /*0040*/  LDC R13, c[0x0][0x360] ;  /* 0x0000d800ff0d7b82 */ /* 0x000e240000000800 */
[----:B0-----:R-:W-:-:S05]  /*0050*/  IMAD R13, R13, UR4, R0 ;  /* 0x000000040d0d7c24 */ /* 0x001fca000f8e0200 */
[----:B-1----:R-:W-:-:S13]  /*0060*/  ISETP.GE.AND P0, PT, R13, UR5, PT ;  /* 0x000000050d007c0c */ /* 0x002fda000bf06270 */
[----:B------:R-:W-:Y:S05]  /*0070*/  @P0 EXIT ;  /* 0x000000000000094d */ /* 0x000fea0003800000 */
[----:B------:R-:W0:Y:S01]  /*0080*/  LDC R0, c[0x0][0x38c] ;  /* 0x0000e300ff007b82 */ /* 0x000e220000000800 */
[----:B------:R-:W1:Y:S01]  /*0090*/  LDCU.64 UR4, c[0x0][0x358] ;  /* 0x00006b00ff0477ac */ /* 0x000e620008000a00 */
[----:B------:R-:W-:Y:S01]  /*00a0*/  IMAD.MOV.U32 R5, RZ, RZ, -0x75bd8fc ;  /* 0xf8a42704ff057424 */ /* 0x000fe200078e00ff */
[----:B------:R-:W-:Y:S01]  /*00b0*/  ISETP.NE.AND P0, PT, R13, RZ, PT ;  /* 0x000000ff0d00720c */ /* 0x000fe20003f05270 */
[----:B------:R-:W-:Y:S01]  /*00c0*/  IMAD.MOV.U32 R8, RZ, RZ, -0x23270784 ;  /* 0xdcd8f87cff087424 */ /* 0x000fe200078e00ff */
[----:B------:R-:W-:Y:S03]  /*00d0*/  BSSY.RECONVERGENT B0, `(.L_x_0) ;  /* 0x00000dd000007945 */ /* 0x000fe60003800200 */
[----:B------:R-:W2:Y:S01]  /*00e0*/  LDC.64 R6, c[0x0][0x380] ;  /* 0x0000e000ff067b82 */ /* 0x000ea20000000a00 */
[----:B0-----:R-:W-:-:S05]  /*00f0*/  LOP3.LUT R0, R0, 0xaad26b49, RZ, 0x3c, !PT ;  /* 0xaad26b4900007812 */ /* 0x001fca00078e3cff */
[----:B------:R-:W-:Y:S02]  /*0100*/  IMAD R0, R0, 0x4182bed5, RZ ;  /* 0x4182bed500007824 */ /* 0x000fe400078e02ff */
[----:B--2---:R-:W-:-:S03]  /*0110*/  IMAD.WIDE R6, R13, 0x30, R6 ;  /* 0x000000300d067825 */ /* 0x004fc600078e0206 */
[C---:B------:R-:W-:Y:S01]  /*0120*/  LOP3.LUT R4, R0.reuse, 0x159a55e5, RZ, 0x3c, !PT ;  /* 0x159a55e500047812 */ /* 0x040fe200078e3cff */
[C---:B------:R-:W-:Y:S02]  /*0130*/  VIADD R2, R0.reuse, 0xd9f6dc18 ;  /* 0xd9f6dc1800027836 */ /* 0x040fe40000000000 */
[C---:B------:R-:W-:Y:S02]  /*0140*/  VIADD R3, R0.reuse, 0x75bcd15 ;  /* 0x075bcd1500037836 */ /* 0x040fe40000000000 */
[----:B-1----:R0:W-:Y:S01]  /*0150*/  STG.E.64 desc[UR4][R6.64+0x8], R4 ;  /* 0x0000080406007986 */ /* 0x0021e2000c101b04 */
[----:B------:R-:W-:-:S03]  /*0160*/  VIADD R9, R0, 0x583f19 ;  /* 0x00583f1900097836 */ /* 0x000fc60000000000 */
[----:B------:R0:W-:Y:S04]  /*0170*/  STG.E.64 desc[UR4][R6.64], R2 ;  /* 0x0000000206007986 */ /* 0x0001e8000c101b04 */
[----:B------:R0:W-:Y:S01]  /*0180*/  STG.E.64 desc[UR4][R6.64+0x10], R8 ;  /* 0x0000100806007986 */ /* 0x0001e2000c101b04 */
[----:B------:R-:W-:Y:S05]  /*0190*/  @!P0 BRA `(.L_x_1) ;  /* 0x0000000c00408947 */ /* 0x000fea0003800000 */
[----:B------:R-:W-:Y:S01]  /*01a0*/  SHF.R.S32.HI R0, RZ, 0x1f, R13 ;  /* 0x0000001fff007819 */ /* 0x000fe2000001140d */
[----:B------:R-:W-:-:S07]  /*01b0*/  IMAD.MOV.U32 R12, RZ, RZ, RZ ;  /* 0x000000ffff0c7224 */ /* 0x000fce00078e00ff */
.L_x_7:
[----:B0-----:R-:W-:Y:S01]  /*01c0*/  LOP3.LUT R2, R13, 0x3, RZ, 0xc0, !PT ;  /* 0x000000030d027812 */ /* 0x001fe200078ec0ff */
[----:B------:R-:W-:Y:S03]  /*01d0*/  BSSY.RECONVERGENT B1, `(.L_x_2) ;  /* 0x00000c6000017945 */ /* 0x000fe60003800200 */
[----:B------:R-:W-:-:S04]  /*01e0*/  ISETP.NE.U32.AND P0, PT, R2, RZ, PT ;  /* 0x000000ff0200720c */ /* 0x000fc80003f05070 */
[----:B------:R-:W-:-:S13]  /*01f0*/  ISETP.NE.AND.EX P0, PT, RZ, RZ, PT, P0 ;  /* 0x000000ffff00720c */ /* 0x000fda0003f05300 */
[----:B------:R-:W-:Y:S05]  /*0200*/  @!P0 BRA `(.L_x_3) ;  /* 0x0000000c00088947 */ /* 0x000fea0003800000 */
[----:B------:R-:W0:Y:S01]  /*0210*/  LDC.64 R8, c[0x4][RZ] ;  /* 0x01000000ff087b82 */ /* 0x000e220000000a00 */
[----:B------:R-:W-:Y:S02]  /*0220*/  IMAD.MOV.U32 R14, RZ, RZ, RZ ;  /* 0x000000ffff0e7224 */ /* 0x000fe400078e00ff */
[----:B0-----:R-:W-:-:S07]  /*0230*/  IMAD.WIDE.U32 R8, R12, 0xc80, R8 ;  /* 0x00000c800c087825 */ /* 0x001fce00078e0008 */
.L_x_6:
[----:B0-----:R-:W-:Y:S01]  /*0240*/  IMAD.MOV.U32 R15, RZ, RZ, RZ ;  /* 0x000000ffff0f7224 */ /* 0x001fe200078e00ff */
[----:B------:R-:W-:Y:S01]  /*0250*/  CS2R R2, SRZ ;  /* 0x0000000000027805 */ /* 0x000fe2000001ff00 */
[----:B------:R-:W-:Y:S01]  /*0260*/  IMAD.MOV.U32 R17, RZ, RZ, RZ ;  /* 0x000000ffff117224 */ /* 0x000fe200078e00ff */
[----:B------:R-:W-:-:S07]  /*0270*/  CS2R R4, SRZ ;  /* 0x0000000000047805 */ /* 0x000fce000001ff00 */
.L_x_5:
[----:B------:R-:W-:-:S05]  /*0280*/  IMAD.WIDE.U32 R10, R17, 0x4, R6 ;  /* 0x00000004110a7825 */ /* 0x000fca00078e0006 */
[----:B------:R0:W5:Y:S01]  /*0290*/  LDG.E R16, desc[UR4][R10.64+0x4] ;  /* 0x000004040a107981 */ /* 0x000162000c1e1900 */
[----:B------:R-:W-:-:S07]  /*02a0*/  IMAD.MOV.U32 R19, RZ, RZ, RZ ;  /* 0x000000ffff137224 */ /* 0x000fce00078e00ff */
.L_x_4:
[----:B-----5:R-:W-:Y:S01]  /*02b0*/  SHF.R.U32.HI R24, RZ, R19, R16 ;  /* 0x00000013ff187219 */ /* 0x020fe20000011610 */
[----:B0-----:R-:W-:-:S03]  /*02c0*/  IMAD.SHL.U32 R10, R17, 0x20, RZ ;  /* 0x00000020110a7824 */ /* 0x001fc600078e00ff */
[----:B------:R-:W-:Y:S01]  /*02d0*/  LOP3.LUT R11, R24, 0x1, RZ, 0xc0, !PT ;  /* 0x00000001180b7812 */ /* 0x000fe200078ec0ff */
[----:B------:R-:W-:-:S03]  /*02e0*/  IMAD.IADD R10, R10, 0x1, R19 ;  /* 0x000000010a0a7824 */ /* 0x000fc600078e0213 */
[----:B------:R-:W-:Y:S01]  /*02f0*/  ISETP.NE.U32.AND P0, PT, R11, 0x1, PT ;  /* 0x000000010b00780c */ /* 0x000fe20003f05070 */
[----:B------:R-:W-:-:S03]  /*0300*/  IMAD R11, R10, 0x5, RZ ;  /* 0x000000050a0b7824 */ /* 0x000fc600078e02ff */
[----:B------:R-:W-:Y:S01]  /*0310*/  R2P PR, R24, 0x7e ;  /* 0x0000007e18007804 */ /* 0x000fe20000000000 */
[----:B------:R-:W-:-:S08]  /*0320*/  IMAD.WIDE.U32 R10, R11, 0x4, R8 ;  /* 0x000000040b0a7825 */ /* 0x000fd000078e0008 */
[----:B------:R-:W2:Y:S04]  /*0330*/  @!P0 LDG.E R18, desc[UR4][R10.64] ;  /* 0x000000040a128981 */ /* 0x000ea8000c1e1900 */
[----:B------:R-:W3:Y:S04]  /*0340*/  @!P0 LDG.E R20, desc[UR4][R10.64+0x10] ;  /* 0x000010040a148981 */ /* 0x000ee8000c1e1900 */
[----:B------:R-:W4:Y:S04]  /*0350*/  @P1 LDG.E R22, desc[UR4][R10.64+0x14] ;  /* 0x000014040a161981 */ /* 0x000f28000c1e1900 */
[----:B------:R-:W4:Y:S04]  /*0360*/  @P2 LDG.E R26, desc[UR4][R10.64+0x28] ;  /* 0x000028040a1a2981 */ /* 0x000f28000c1e1900 */
[----:B------:R-:W4:Y:S04]  /*0370*/  @!P0 LDG.E R21, desc[UR4][R10.64+0x4] ;  /* 0x000004040a158981 */ /* 0x000f28000c1e1900 */
[----:B------:R-:W4:Y:S04]  /*0380*/  @!P0 LDG.E R23, desc[UR4][R10.64+0xc] ;  /* 0x00000c040a178981 */ /* 0x000f28000c1e1900 */
[----:B------:R-:W4:Y:S04]  /*0390*/  @P1 LDG.E R25, desc[UR4][R10.64+0x18] ;  /* 0x000018040a191981 */ /* 0x000f28000c1e1900 */
[----:B------:R-:W4:Y:S04]  /*03a0*/  @P3 LDG.E R28, desc[UR4][R10.64+0x3c] ;  /* 0x00003c040a1c3981 */ /* 0x000f28000c1e1900 */
[----:B------:R-:W4:Y:S01]  /*03b0*/  @P6 LDG.E R27, desc[UR4][R10.64+0x7c] ;  /* 0x00007c040a1b6981 */ /* 0x000f22000c1e1900 */
[----:B--2---:R-:W-:-:S03]  /*03c0*/  @!P0 LOP3.LUT R15, R15, R18, RZ, 0x3c, !PT ;  /* 0x000000120f0f8212 */ /* 0x004fc600078e3cff */
[----:B------:R-:W2:Y:S01]  /*03d0*/  @!P0 LDG.E R18, desc[UR4][R10.64+0x8] ;  /* 0x000008040a128981 */ /* 0x000ea2000c1e1900 */
[----:B---3--:R-:W-:-:S03]  /*03e0*/  @!P0 LOP3.LUT R3, R3, R20, RZ, 0x3c, !PT ;  /* 0x0000001403038212 */ /* 0x008fc600078e3cff */
[----:B------:R-:W3:Y:S01]  /*03f0*/  @P1 LDG.E R20, desc[UR4][R10.64+0x24] ;  /* 0x000024040a141981 */ /* 0x000ee2000c1e1900 */
[----:B----4-:R-:W-:-:S03]  /*0400*/  @P1 LOP3.LUT R15, R15, R22, RZ, 0x3c, !PT ;  /* 0x000000160f0f1212 */ /* 0x010fc600078e3cff */
[----:B------:R-:W4:Y:S01]  /*0410*/  @P2 LDG.E R22, desc[UR4][R10.64+0x38] ;  /* 0x000038040a162981 */ /* 0x000f22000c1e1900 */
[----:B------:R-:W-:-:S03]  /*0420*/  @P2 LOP3.LUT R15, R15, R26, RZ, 0x3c, !PT ;  /* 0x0000001a0f0f2212 */ /* 0x000fc600078e3cff */
[----:B------:R-:W4:Y:S01]  /*0430*/  @P4 LDG.E R26, desc[UR4][R10.64+0x50] ;  /* 0x000050040a1a4981 */ /* 0x000f22000c1e1900 */
[----:B------:R-:W-:-:S03]  /*0440*/  @!P0 LOP3.LUT R4, R4, R21, RZ, 0x3c, !PT ;  /* 0x0000001504048212 */ /* 0x000fc600078e3cff */
[----:B------:R-:W4:Y:S01]  /*0450*/  @P1 LDG.E R21, desc[UR4][R10.64+0x20] ;  /* 0x000020040a151981 */ /* 0x000f22000c1e1900 */
[----:B------:R-:W-:-:S03]  /*0460*/  @!P0 LOP3.LUT R2, R2, R23, RZ, 0x3c, !PT ;  /* 0x0000001702028212 */ /* 0x000fc600078e3cff */
[----:B------:R-:W4:Y:S01]  /*0470*/  @P2 LDG.E R23, desc[UR4][R10.64+0x2c] ;  /* 0x00002c040a172981 */ /* 0x000f22000c1e1900 */
[----:B------:R-:W-:-:S03]  /*0480*/  @P1 LOP3.LUT R4, R4, R25, RZ, 0x3c, !PT ;  /* 0x0000001904041212 */ /* 0x000fc600078e3cff */
[----:B------:R-:W4:Y:S01]  /*0490*/  @P2 LDG.E R25, desc[UR4][R10.64+0x34] ;  /* 0x000034040a192981 */ /* 0x000f22000c1e1900 */
[----:B--2---:R-:W-:-:S03]  /*04a0*/  @!P0 LOP3.LUT R5, R5, R18, RZ, 0x3c, !PT ;  /* 0x0000001205058212 */ /* 0x004fc600078e3cff */
[----:B------:R-:W2:Y:S01]  /*04b0*/  @P1 LDG.E R18, desc[UR4][R10.64+0x1c] ;  /* 0x00001c040a121981 */ /* 0x000ea2000c1e1900 */
[----:B---3--:R-:W-:-:S03]  /*04c0*/  @P1 LOP3.LUT R3, R3, R20, RZ, 0x3c, !PT ;  /* 0x0000001403031212 */ /* 0x008fc600078e3cff */
[----:B------:R-:W3:Y:S01]  /*04d0*/  @P2 LDG.E R20, desc[UR4][R10.64+0x30] ;  /* 0x000030040a142981 */ /* 0x000ee2000c1e1900 */
[----:B----4-:R-:W-:-:S03]  /*04e0*/  @P2 LOP3.LUT R3, R3, R22, RZ, 0x3c, !PT ;  /* 0x0000001603032212 */ /* 0x010fc600078e3cff */
[----:B------:R-:W4:Y:S01]  /*04f0*/  @P3 LDG.E R22, desc[UR4][R10.64+0x4c] ;  /* 0x00004c040a163981 */ /* 0x000f22000c1e1900 */
[----:B------:R-:W-:-:S04]  /*0500*/  @P3 LOP3.LUT R15, R15, R28, RZ, 0x3c, !PT ;  /* 0x0000001c0f0f3212 */ /* 0x000fc800078e3cff */
[----:B------:R-:W-:Y:S02]  /*0510*/  @P4 LOP3.LUT R15, R15, R26, RZ, 0x3c, !PT ;  /* 0x0000001a0f0f4212 */ /* 0x000fe400078e3cff */
[----:B------:R-:W-:Y:S01]  /*0520*/  @P1 LOP3.LUT R2, R2, R21, RZ, 0x3c, !PT ;  /* 0x0000001502021212 */ /* 0x000fe200078e3cff */
[----:B------:R-:W4:Y:S04]  /*0530*/  @P5 LDG.E R26, desc[UR4][R10.64+0x64] ;  /* 0x000064040a1a5981 */ /* 0x000f28000c1e1900 */
[----:B------:R-:W4:Y:S01]  /*0540*/  @P3 LDG.E R21, desc[UR4][R10.64+0x40] ;  /* 0x000040040a153981 */ /* 0x000f22000c1e1900 */
[----:B------:R-:W-:Y:S02]  /*0550*/  @P2 LOP3.LUT R4, R4, R23, RZ, 0x3c, !PT ;  /* 0x0000001704042212 */ /* 0x000fe400078e3cff */
[----:B------:R-:W-:Y:S01]  /*0560*/  @P2 LOP3.LUT R2, R2, R25, RZ, 0x3c, !PT ;  /* 0x0000001902022212 */ /* 0x000fe200078e3cff */
[----:B------:R-:W4:Y:S04]  /*0570*/  @P3 LDG.E R23, desc[UR4][R10.64+0x48] ;  /* 0x000048040a173981 */ /* 0x000f28000c1e1900 */
[----:B------:R-:W4:Y:S01]  /*0580*/  @P4 LDG.E R25, desc[UR4][R10.64+0x54] ;  /* 0x000054040a194981 */ /* 0x000f22000c1e1900 */
[----:B--2---:R-:W-:-:S03]  /*0590*/  @P1 LOP3.LUT R5, R5, R18, RZ, 0x3c, !PT ;  /* 0x0000001205051212 */ /* 0x004fc600078e3cff */
[----:B------:R-:W2:Y:S01]  /*05a0*/  @P3 LDG.E R18, desc[UR4][R10.64+0x44] ;  /* 0x000044040a123981 */ /* 0x000ea2000c1e1900 */
[----:B---3--:R-:W-:-:S03]  /*05b0*/  @P2 LOP3.LUT R5, R5, R20, RZ, 0x3c, !PT ;  /* 0x0000001405052212 */ /* 0x008fc600078e3cff */
[----:B------:R-:W3:Y:S01]  /*05c0*/  @P4 LDG.E R20, desc[UR4][R10.64+0x58] ;  /* 0x000058040a144981 */ /* 0x000ee2000c1e1900 */
[----:B----4-:R-:W-:-:S03]  /*05d0*/  @P3 LOP3.LUT R3, R3, R22, RZ, 0x3c, !PT ;  /* 0x0000001603033212 */ /* 0x010fc600078e3cff */
[----:B------:R-:W4:Y:S01]  /*05e0*/  @P4 LDG.E R22, desc[UR4][R10.64+0x60] ;  /* 0x000060040a164981 */ /* 0x000f22000c1e1900 */
[----:B------:R-:W-:Y:S02]  /*05f0*/  LOP3.LUT P0, RZ, R24, 0x80, RZ, 0xc0, !PT ;  /* 0x0000008018ff7812 */ /* 0x000fe4000780c0ff */
[----:B------:R-:W-:Y:S02]  /*0600*/  @P5 LOP3.LUT R15, R15, R26, RZ, 0x3c, !PT ;  /* 0x0000001a0f0f5212 */ /* 0x000fe400078e3cff */
[----:B------:R-:W4:Y:S01]  /*0610*/  @P6 LDG.E R26, desc[UR4][R10.64+0x78] ;  /* 0x000078040a1a6981 */ /* 0x000f22000c1e1900 */
[----:B------:R-:W-:-:S03]  /*0620*/  @P3 LOP3.LUT R4, R4, R21, RZ, 0x3c, !PT ;  /* 0x0000001504043212 */ /* 0x000fc600078e3cff */
[----:B------:R-:W4:Y:S01]  /*0630*/  @P4 LDG.E R21, desc[UR4][R10.64+0x5c] ;  /* 0x00005c040a154981 */ /* 0x000f22000c1e1900 */
[----:B------:R-:W-:-:S03]  /*0640*/  @P3 LOP3.LUT R2, R2, R23, RZ, 0x3c, !PT ;  /* 0x0000001702023212 */ /* 0x000fc600078e3cff */
[----:B------:R-:W4:Y:S01]  /*0650*/  @P5 LDG.E R23, desc[UR4][R10.64+0x68] ;  /* 0x000068040a175981 */ /* 0x000f22000c1e1900 */
[----:B------:R-:W-:-:S03]  /*0660*/  @P4 LOP3.LUT R4, R4, R25, RZ, 0x3c, !PT ;  /* 0x0000001904044212 */ /* 0x000fc600078e3cff */
[----:B------:R-:W4:Y:S01]  /*0670*/  @P5 LDG.E R25, desc[UR4][R10.64+0x70] ;  /* 0x000070040a195981 */ /* 0x000f22000c1e1900 */
[----:B--2---:R-:W-:-:S03]  /*0680*/  @P3 LOP3.LUT R5, R5, R18, RZ, 0x3c, !PT ;  /* 0x0000001205053212 */ /* 0x004fc600078e3cff */
[----:B------:R-:W2:Y:S01]  /*0690*/  @P5 LDG.E R18, desc[UR4][R10.64+0x6c] ;  /* 0x00006c040a125981 */ /* 0x000ea2000c1e1900 */
[----:B---3--:R-:W-:-:S03]  /*06a0*/  @P4 LOP3.LUT R5, R5, R20, RZ, 0x3c, !PT ;  /* 0x0000001405054212 */ /* 0x008fc600078e3cff */
[----:B------:R-:W3:Y:S01]  /*06b0*/  @P5 LDG.E R20, desc[UR4][R10.64+0x74] ;  /* 0x000074040a145981 */ /* 0x000ee2000c1e1900 */
[----:B----4-:R-:W-:-:S03]  /*06c0*/  @P4 LOP3.LUT R3, R3, R22, RZ, 0x3c, !PT ;  /* 0x0000001603034212 */ /* 0x010fc600078e3cff */
[----:B------:R-:W4:Y:S01]  /*06d0*/  @P0 LDG.E R22, desc[UR4][R10.64+0x8c] ;  /* 0x00008c040a160981 */ /* 0x000f22000c1e1900 */
[----:B------:R-:W-:-:S03]  /*06e0*/  @P6 LOP3.LUT R15, R15, R26, RZ, 0x3c, !PT ;  /* 0x0000001a0f0f6212 */ /* 0x000fc600078e3cff */
        /* <DEDUP_REMOVED lines=13> */
[----:B------:R-:W-:Y:S02]  /*07c0*/  @P6 LOP3.LUT R4, R4, R27, RZ, 0x3c, !PT ;  /* 0x0000001b04046212 */ /* 0x000fe400078e3cff */
[----:B------:R-:W-:Y:S02]  /*07d0*/  @P6 LOP3.LUT R2, R2, R21, RZ, 0x3c, !PT ;  /* 0x0000001502026212 */ /* 0x000fe400078e3cff */
[----:B------:R-:W-:Y:S02]  /*07e0*/  @P0 LOP3.LUT R4, R4, R23, RZ, 0x3c, !PT ;  /* 0x0000001704040212 */ /* 0x000fe400078e3cff */
[----:B------:R-:W-:Y:S02]  /*07f0*/  @P0 LOP3.LUT R2, R2, R25, RZ, 0x3c, !PT ;  /* 0x0000001902020212 */ /* 0x000fe400078e3cff */
[----:B--2---:R-:W-:Y:S02]  /*0800*/  @P6 LOP3.LUT R5, R5, R18, RZ, 0x3c, !PT ;  /* 0x0000001205056212 */ /* 0x004fe400078e3cff */
[----:B---3--:R-:W-:-:S02]  /*0810*/  @P6 LOP3.LUT R3, R3, R20, RZ, 0x3c, !PT ;  /* 0x0000001403036212 */ /* 0x008fc400078e3cff */
[----:B----4-:R-:W-:Y:S02]  /*0820*/  @P0 LOP3.LUT R5, R5, R22, RZ, 0x3c, !PT ;  /* 0x0000001605050212 */ /* 0x010fe400078e3cff */
[----:B------:R-:W-:Y:S02]  /*0830*/  @P0 LOP3.LUT R3, R3, R26, RZ, 0x3c, !PT ;  /* 0x0000001a03030212 */ /* 0x000fe400078e3cff */
[----:B------:R-:W-:-:S13]  /*0840*/  R2P PR, R24.B1, 0x7f ;  /* 0x0000007f18007804 */ /* 0x000fda0000001000 */
[----:B------:R-:W2:Y:S04]  /*0850*/  @P0 LDG.E R18, desc[UR4][R10.64+0xa0] ;  /* 0x0000a0040a120981 */ /* 0x000ea8000c1e1900 */
[----:B------:R-:W3:Y:S04]  /*0860*/  @P1 LDG.E R22, desc[UR4][R10.64+0xb4] ;  /* 0x0000b4040a161981 */ /* 0x000ee8000c1e1900 */
[----:B------:R-:W4:Y:S04]  /*0870*/  @P2 LDG.E R26, desc[UR4][R10.64+0xc8] ;  /* 0x0000c8040a1a2981 */ /* 0x000f28000c1e1900 */
[----:B------:R-:W4:Y:S04]  /*0880*/  @P3 LDG.E R28, desc[UR4][R10.64+0xdc] ;  /* 0x0000dc040a1c3981 */ /* 0x000f28000c1e1900 */
[----:B------:R-:W4:Y:S04]  /*0890*/  @P0 LDG.E R23, desc[UR4][R10.64+0xa4] ;  /* 0x0000a4040a170981 */ /* 0x000f28000c1e1900 */
[----:B------:R-:W4:Y:S04]  /*08a0*/  @P0 LDG.E R20, desc[UR4][R10.64+0xa8] ;  /* 0x0000a8040a140981 */ /* 0x000f28000c1e1900 */
[----:B------:R-:W4:Y:S04]  /*08b0*/  @P4 LDG.E R25, desc[UR4][R10.64+0xf0] ;  /* 0x0000f0040a194981 */ /* 0x000f28000c1e1900 */
        /* <DEDUP_REMOVED lines=21> */
[----:B------:R-:W-:Y:S02]  /*0a10*/  LOP3.LUT P0, RZ, R24, 0x8000, RZ, 0xc0, !PT ;  /* 0x0000800018ff7812 */ /* 0x000fe4000780c0ff */
[----:B----4-:R-:W-:Y:S01]  /*0a20*/  @P5 LOP3.LUT R15, R15, R26, RZ, 0x3c, !PT ;  /* 0x0000001a0f0f5212 */ /* 0x010fe200078e3cff */
[----:B------:R-:W4:Y:S04]  /*0a30*/  @P3 LDG.E R24, desc[UR4][R10.64+0xe4] ;  /* 0x0000e4040a183981 */ /* 0x000f28000c1e1900 */
[----:B------:R-:W2:Y:S01]  /*0a40*/  @P6 LDG.E R26, desc[UR4][R10.64+0x118] ;  /* 0x000118040a1a6981 */ /* 0x000ea2000c1e1900 */
        /* <DEDUP_REMOVED lines=8> */
[----:B---3--:R-:W-:-:S03]  /*0ad0*/  @P2 LOP3.LUT R3, R3, R22, RZ, 0x3c, !PT ;  /* 0x0000001603032212 */ /* 0x008fc600078e3cff */
[----:B------:R-:W3:Y:S01]  /*0ae0*/  @P4 LDG.E R22, desc[UR4][R10.64+0x100] ;  /* 0x000100040a164981 */ /* 0x000ee2000c1e1900 */
[----:B--2---:R-:W-:-:S03]  /*0af0*/  @P6 LOP3.LUT R15, R15, R26, RZ, 0x3c, !PT ;  /* 0x0000001a0f0f6212 */ /* 0x004fc600078e3cff */
[----:B------:R-:W2:Y:S01]  /*0b00*/  @P0 LDG.E R26, desc[UR4][R10.64+0x12c] ;  /* 0x00012c040a1a0981 */ /* 0x000ea2000c1e1900 */
[----:B----4-:R-:W-:-:S03]  /*0b10*/  @P2 LOP3.LUT R2, R2, R23, RZ, 0x3c, !PT ;  /* 0x0000001702022212 */ /* 0x010fc600078e3cff */
[----:B------:R-:W4:Y:S01]  /*0b20*/  @P4 LDG.E R23, desc[UR4][R10.64+0xfc] ;  /* 0x0000fc040a174981 */ /* 0x000f22000c1e1900 */
[----:B------:R-:W-:-:S03]  /*0b30*/  @P2 LOP3.LUT R5, R5, R20, RZ, 0x3c, !PT ;  /* 0x0000001405052212 */ /* 0x000fc600078e3cff */
[----:B------:R-:W4:Y:S01]  /*0b40*/  @P4 LDG.E R20, desc[UR4][R10.64+0xf8] ;  /* 0x0000f8040a144981 */ /* 0x000f22000c1e1900 */
[----:B------:R-:W-:Y:S02]  /*0b50*/  @P3 LOP3.LUT R2, R2, R27, RZ, 0x3c, !PT ;  /* 0x0000001b02023212 */ /* 0x000fe400078e3cff */
[----:B------:R-:W-:Y:S01]  /*0b60*/  @P3 LOP3.LUT R4, R4, R25, RZ, 0x3c, !PT ;  /* 0x0000001904043212 */ /* 0x000fe200078e3cff */
[----:B------:R-:W4:Y:S01]  /*0b70*/  @P5 LDG.E R27, desc[UR4][R10.64+0x110] ;  /* 0x000110040a1b5981 */ /* 0x000f22000c1e1900 */
[----:B------:R-:W-:-:S03]  /*0b80*/  @P3 LOP3.LUT R5, R5, R24, RZ, 0x3c, !PT ;  /* 0x0000001805053212 */ /* 0x000fc600078e3cff */
[----:B------:R-:W4:Y:S04]  /*0b90*/  @P5 LDG.E R25, desc[UR4][R10.64+0x108] ;  /* 0x000108040a195981 */ /* 0x000f28000c1e1900 */
        /* <DEDUP_REMOVED lines=19> */
[----:B------:R-:W-:-:S05]  /*0cd0*/  VIADD R19, R19, 0x10 ;  /* 0x0000001013137836 */ /* 0x000fca0000000000 */
[----:B------:R-:W-:Y:S02]  /*0ce0*/  ISETP.NE.AND P1, PT, R19, 0x20, PT ;  /* 0x000000201300780c */ /* 0x000fe40003f25270 */
[----:B------:R-:W-:Y:S02]  /*0cf0*/  @P5 LOP3.LUT R3, R3, R18, RZ, 0x3c, !PT ;  /* 0x0000001203035212 */ /* 0x000fe400078e3cff */
[----:B------:R-:W-:Y:S02]  /*0d00*/  @P6 LOP3.LUT R4, R4, R21, RZ, 0x3c, !PT ;  /* 0x0000001504046212 */ /* 0x000fe400078e3cff */
[----:B---3--:R-:W-:-:S04]  /*0d10*/  @P6 LOP3.LUT R3, R3, R22, RZ, 0x3c, !PT ;  /* 0x0000001603036212 */ /* 0x008fc800078e3cff */
[----:B--2---:R-:W-:Y:S02]  /*0d20*/  @P0 LOP3.LUT R3, R3, R26, RZ, 0x3c, !PT ;  /* 0x0000001a03030212 */ /* 0x004fe400078e3cff */
[----:B----4-:R-:W-:Y:S02]  /*0d30*/  @P6 LOP3.LUT R2, R2, R23, RZ, 0x3c, !PT ;  /* 0x0000001702026212 */ /* 0x010fe400078e3cff */
[----:B------:R-:W-:Y:S02]  /*0d40*/  @P6 LOP3.LUT R5, R5, R20, RZ, 0x3c, !PT ;  /* 0x0000001405056212 */ /* 0x000fe400078e3cff */
[----:B------:R-:W-:Y:S02]  /*0d50*/  @P0 LOP3.LUT R2, R2, R27, RZ, 0x3c, !PT ;  /* 0x0000001b02020212 */ /* 0x000fe400078e3cff */
[----:B------:R-:W-:Y:S02]  /*0d60*/  @P0 LOP3.LUT R4, R4, R25, RZ, 0x3c, !PT ;  /* 0x0000001904040212 */ /* 0x000fe400078e3cff */
[----:B------:R-:W-:Y:S01]  /*0d70*/  @P0 LOP3.LUT R5, R5, R24, RZ, 0x3c, !PT ;  /* 0x0000001805050212 */ /* 0x000fe200078e3cff */
[----:B------:R-:W-:Y:S06]  /*0d80*/  @P1 BRA `(.L_x_4) ;  /* 0xfffffff400481947 */ /* 0x000fec000383ffff */
[----:B------:R-:W-:-:S05]  /*0d90*/  VIADD R17, R17, 0x1 ;  /* 0x0000000111117836 */ /* 0x000fca0000000000 */
[----:B------:R-:W-:-:S13]  /*0da0*/  ISETP.NE.AND P0, PT, R17, 0x5, PT ;  /* 0x000000051100780c */ /* 0x000fda0003f05270 */
[----:B------:R-:W-:Y:S05]  /*0db0*/  @P0 BRA `(.L_x_5) ;  /* 0xfffffff400300947 */ /* 0x000fea000383ffff */
[----:B------:R0:W-:Y:S01]  /*0dc0*/  STG.E.64 desc[UR4][R6.64+0x8], R4 ;  /* 0x0000080406007986 */ /* 0x0001e2000c101b04 */
[----:B------:R-:W-:Y:S01]  /*0dd0*/  VIADD R14, R14, 0x1 ;  /* 0x000000010e0e7836 */ /* 0x000fe20000000000 */
[----:B------:R-:W-:Y:S02]  /*0de0*/  LOP3.LUT R11, R13, 0x3, RZ, 0xc0, !PT ;  /* 0x000000030d0b7812 */ /* 0x000fe400078ec0ff */
[----:B------:R0:W-:Y:S02]  /*0df0*/  STG.E.64 desc[UR4][R6.64+0x10], R2 ;  /* 0x0000100206007986 */ /* 0x0001e4000c101b04 */
[----:B------:R-:W-:Y:S02]  /*0e00*/  ISETP.GE.U32.AND P0, PT, R14, R11, PT ;  /* 0x0000000b0e00720c */ /* 0x000fe40003f06070 */
[----:B------:R0:W-:Y:S11]  /*0e10*/  STG.E desc[UR4][R6.64+0x4], R15 ;  /* 0x0000040f06007986 */ /* 0x0001f6000c101904 */
[----:B------:R-:W-:Y:S05]  /*0e20*/  @!P0 BRA `(.L_x_6) ;  /* 0xfffffff400048947 */ /* 0x000fea000383ffff */
.L_x_3:
[----:B------:R-:W-:Y:S05]  /*0e30*/  BSYNC.RECONVERGENT B1 ;  /* 0x0000000000017941 */ /* 0x000fea0003800200 */
.L_x_2:
[C---:B------:R-:W-:Y:S01]  /*0e40*/  ISETP.GT.U32.AND P0, PT, R13.reuse, 0x3, PT ;  /* 0x000000030d00780c */ /* 0x040fe20003f04070 */
[----:B------:R-:W-:Y:S01]  /*0e50*/  VIADD R12, R12, 0x1 ;  /* 0x000000010c0c7836 */ /* 0x000fe20000000000 */
[--C-:B------:R-:W-:Y:S02]  /*0e60*/  SHF.R.U64 R13, R13, 0x2, R0.reuse ;  /* 0x000000020d0d7819 */ /* 0x100fe40000001200 */
[----:B------:R-:W-:Y:S02]  /*0e70*/  ISETP.GT.U32.AND.EX P0, PT, R0, RZ, PT, P0 ;  /* 0x000000ff0000720c */ /* 0x000fe40003f04100 */
[----:B------:R-:W-:-:S11]  /*0e80*/  SHF.R.U32.HI R0, RZ, 0x2, R0 ;  /* 0x00000002ff007819 */ /* 0x000fd60000011600 */
[----:B------:R-:W-:Y:S05]  /*0e90*/  @P0 BRA `(.L_x_7) ;  /* 0xfffffff000c80947 */ /* 0x000fea000383ffff */
.L_x_1:
[----:B------:R-:W-:Y:S05]  /*0ea0*/  BSYNC.RECONVERGENT B0 ;  /* 0x0000000000007941 */ /* 0x000fea0003800200 */
.L_x_0:
[----:B------:R-:W-:Y:S04]  /*0eb0*/  STG.E.64 desc[UR4][R6.64+0x18], RZ ;  /* 0x000018ff06007986 */ /* 0x000fe8000c101b04 */
[----:B------:R-:W-:Y:S04]  /*0ec0*/  STG.E desc[UR4][R6.64+0x20], RZ ;  /* 0x000020ff06007986 */ /* 0x000fe8000c101904 */
[----:B------:R-:W-:Y:S01]  /*0ed0*/  STG.E.64 desc[UR4][R6.64+0x28], RZ ;  /* 0x000028ff06007986 */ /* 0x000fe2000c101b04 */
[----:B------:R-:W-:Y:S05]  /*0ee0*/  EXIT ;  /* 0x000000000000794d */ /* 0x000fea0003800000 */
.L_x_8:
[----:B------:R-:W-:-:S00]  /*0ef0*/  BRA `(.L_x_8) ;  /* 0xfffffffc00fc7947 */ /* 0x000fc0000383ffff */
[----:B------:R-:W-:-:S00]  /*0f00*/  NOP ;  /* 0x0000000000007918 */ /* 0x000fc00000000000 */
[----:B------:R-:W-:-:S00]  /*0f10*/  NOP ;  /* 0x0000000000007918 */ /* 0x000fc00000000000 */
[----:B------:R-:W-:-:S00]  /*0f20*/  NOP ;  /* 0x0000000000007918 */ /* 0x000fc00000000000 */
[----:B------:R-:W-:-:S00]  /*0f30*/  NOP ;  /* 0x0000000000007918 */ /* 0x000fc00000000000 */
[----:B------:R-:W-:-:S00]  /*0f40*/  NOP ;  /* 0x0000000000007918 */ /* 0x000fc00000000000 */
[----:B------:R-:W-:-:S00]  /*0f50*/  NOP ;  /* 0x0000000000007918 */ /* 0x000fc00000000000 */
[----:B------:R-:W-:-:S00]  /*0f60*/  NOP ;  /* 0x0000000000007918 */ /* 0x000fc00000000000 */
[----:B------:R-:W-:-:S00]  /*0f70*/  NOP ;  /* 0x0000000000007918 */ /* 0x000fc00000000000 */
.L_x_9:


//--------------------- .nv.global.init           --------------------------
	.section	.nv.global.init,"aw",@progbits
	.align	4
.nv.global.init:
	.type		mrg32k3aM1SubSeq,@object
	.size		mrg32k3aM1SubSeq,(mrg32k3aM2SubSeq - mrg32k3aM1SubSeq)
mrg32k3aM1SubSeq:
        /*0000*/ 	.byte	0x0b, 0xcc, 0xee, 0x04, 0x73, 0x29, 0x8b, 0x6f, 0xf6, 0x53, 0x03, 0xf6, 0x23, 0xf6, 0xea, 0xda
        /* <DEDUP_REMOVED lines=125> */
	.type		mrg32k3aM2SubSeq,@object
	.size		mrg32k3aM2SubSeq,(mrg32k3aM1 - mrg32k3aM2SubSeq)
mrg32k3aM2SubSeq:
        /* <DEDUP_REMOVED lines=126> */
	.type		mrg32k3aM1,@object
	.size		mrg32k3aM1,(mrg32k3aM1Seq - mrg32k3aM1)
mrg32k3aM1:
        /* <DEDUP_REMOVED lines=144> */
	.type		mrg32k3aM1Seq,@object
	.size		mrg32k3aM1Seq,(mrg32k3aM2 - mrg32k3aM1Seq)
mrg32k3aM1Seq:
        /* <DEDUP_REMOVED lines=144> */
	.type		mrg32k3aM2,@object
	.size		mrg32k3aM2,(mrg32k3aM2Seq - mrg32k3aM2)
mrg32k3aM2:
        /* <DEDUP_REMOVED lines=144> */
	.type		mrg32k3aM2Seq,@object
	.size		mrg32k3aM2Seq,(precalc_xorwow_matrix - mrg32k3aM2Seq)
mrg32k3aM2Seq:
        /* <DEDUP_REMOVED lines=144> */
	.type		precalc_xorwow_matrix,@object
	.size		precalc_xorwow_matrix,(precalc_xorwow_offset_matrix - precalc_xorwow_matrix)
precalc_xorwow_matrix:
        /* <DEDUP_REMOVED lines=6400> */
	.type		precalc_xorwow_offset_matrix,@object
	.size		precalc_xorwow_offset_matrix,(.L_1 - precalc_xorwow_offset_matrix)
precalc_xorwow_offset_matrix:
        /* <DEDUP_REMOVED lines=6400> */
.L_1:


//--------------------- .nv.shared.reserved.0     --------------------------
	.section	.nv.shared.reserved.0,"aw",@nobits
	.weak		__nv_reservedSMEM_offset_0_alias
	.size		__nv_reservedSMEM_offset_0_alias, 0, 64
	.other		__nv_reservedSMEM_offset_0_alias,@"STO_CUDA_RESERVED_SHARED STV_DEFAULT"
__nv_reservedSMEM_offset_0_alias:
	.zero		0
	.zero		64


//--------------------- .nv.constant0._Z12kSetupCurandP17curandStateXORWOWij --------------------------
	.section	.nv.constant0._Z12kSetupCurandP17curandStateXORWOWij,"a",@progbits
	.sectionflags	@""
	.align	4
.nv.constant0._Z12kSetupCurandP17curandStateXORWOWij:
	.zero		912


//--------------------- SYMBOLS --------------------------

	.type		.nv.reservedSmem.offset0,@object
	.size		.nv.reservedSmem.offset0,0x4
